//
// Generated by NVIDIA NVVM Compiler
//
// Compiler Build ID: CL-36424714
// Cuda compilation tools, release 13.0, V13.0.88
// Based on NVVM 20.0.0
//

.version 9.0
.target sm_100
.address_size 64

	// .globl	_Z14bitonic_kernelPjii

.visible .entry _Z14bitonic_kernelPjii(
	.param .u64 .ptr .align 1 _Z14bitonic_kernelPjii_param_0,
	.param .u32 _Z14bitonic_kernelPjii_param_1,
	.param .u32 _Z14bitonic_kernelPjii_param_2
)
{
	.reg .pred 	%p<5>;
	.reg .b32 	%r<13>;
	.reg .b64 	%rd<11>;

	ld.param.u64 	%rd6, [_Z14bitonic_kernelPjii_param_0];
	ld.param.u32 	%r8, [_Z14bitonic_kernelPjii_param_1];
	ld.param.u32 	%r7, [_Z14bitonic_kernelPjii_param_2];
	cvta.to.global.u64 	%rd1, %rd6;
	mov.u32 	%r9, %tid.x;
	mov.u32 	%r10, %ntid.x;
	mov.u32 	%r11, %ctaid.x;
	mad.lo.s32 	%r1, %r10, %r11, %r9;
	xor.b32  	%r2, %r8, %r1;
	setp.le.s32 	%p1, %r2, %r1;
	@%p1 bra 	$L__BB0_6;
	and.b32  	%r12, %r7, %r1;
	setp.ne.s32 	%p2, %r12, 0;
	@%p2 bra 	$L__BB0_4;
	mul.wide.s32 	%rd9, %r1, 4;
	add.s64 	%rd2, %rd1, %rd9;
	ld.global.u32 	%r3, [%rd2];
	mul.wide.s32 	%rd10, %r2, 4;
	add.s64 	%rd3, %rd1, %rd10;
	ld.global.u32 	%r4, [%rd3];
	setp.le.u32 	%p4, %r3, %r4;
	@%p4 bra 	$L__BB0_6;
	st.global.u32 	[%rd2], %r4;
	st.global.u32 	[%rd3], %r3;
	bra.uni 	$L__BB0_6;
$L__BB0_4:
	mul.wide.s32 	%rd7, %r1, 4;
	add.s64 	%rd4, %rd1, %rd7;
	ld.global.u32 	%r5, [%rd4];
	mul.wide.s32 	%rd8, %r2, 4;
	add.s64 	%rd5, %rd1, %rd8;
	ld.global.u32 	%r6, [%rd5];
	setp.ge.u32 	%p3, %r5, %r6;
	@%p3 bra 	$L__BB0_6;
	st.global.u32 	[%rd4], %r6;
	st.global.u32 	[%rd5], %r5;
$L__BB0_6:
	ret;

}


// ===== COMPILED SASS (sm_100) =====

	.target	sm_100

	.elftype	@"ET_EXEC"


//--------------------- .note.nv.tkinfo           --------------------------
	.section	.note.nv.tkinfo,"",@"SHT_NOTE"
	.sectionflags	@"SHF_NOTE_NV_TKINFO"
	.tkinfo
        /*0018*/ 	.word	0x00000002
        /*0030*/ 	.string	""
        /*0030*/ 	.string	"ptxas"
        /*0030*/ 	.string	"Cuda compilation tools, release 13.0, V13.0.88"
        /*0030*/ 	.string	"Build cuda_13.0.r13.0/compiler.36424714_0"
        /*0030*/ 	.string	"-arch sm_100 -m 64 "



//--------------------- .note.nv.cuinfo           --------------------------
	.section	.note.nv.cuinfo,"",@"SHT_NOTE"
	.sectionflags	@"SHF_NOTE_NV_CUINFO"
        /*0018*/ 	.short	0x0002
        /*001a*/ 	.short	0x0064
        /*001c*/ 	.short	0x0082
	.zero		2


//--------------------- .nv.info                  --------------------------
	.section	.nv.info,"",@"SHT_CUDA_INFO"
	.align	4


	//----- nvinfo : EIATTR_REGCOUNT
	.align		4
        /*0000*/ 	.byte	0x04, 0x2f
        /*0002*/ 	.short	(.L_1 - .L_0)
	.align		4
.L_0:
        /*0004*/ 	.word	index@(_Z14bitonic_kernelPjii)
        /*0008*/ 	.word	0x0000000c


	//----- nvinfo : EIATTR_FRAME_SIZE
	.align		4
.L_1:
        /*000c*/ 	.byte	0x04, 0x11
        /*000e*/ 	.short	(.L_3 - .L_2)
	.align		4
.L_2:
        /*0010*/ 	.word	index@(_Z14bitonic_kernelPjii)
        /*0014*/ 	.word	0x00000000


	//----- nvinfo : EIATTR_MIN_STACK_SIZE
	.align		4
.L_3:
        /*0018*/ 	.byte	0x04, 0x12
        /*001a*/ 	.short	(.L_5 - .L_4)
	.align		4
.L_4:
        /*001c*/ 	.word	index@(_Z14bitonic_kernelPjii)
        /*0020*/ 	.word	0x00000000
.L_5:


//--------------------- .nv.compat                --------------------------
	.section	.nv.compat,"",@"SHT_CUDA_COMPAT_INFO"
	.align	4
        /*0000*/ 	.byte	0x02, 0x09, 0x00, 0x00, 0x02, 0x02, 0x01, 0x00, 0x02, 0x05, 0x05, 0x00, 0x03, 0x07, 0x01, 0x01
        /*0010*/ 	.byte	0x02, 0x03, 0x00, 0x00, 0x02, 0x06, 0x01, 0x00, 0x04, 0x0b, 0x08, 0x00, 0x09, 0x00, 0x00, 0x00
        /*0020*/ 	.byte	0x00, 0x00, 0x00, 0x00


//--------------------- .nv.info._Z14bitonic_kernelPjii --------------------------
	.section	.nv.info._Z14bitonic_kernelPjii,"",@"SHT_CUDA_INFO"
	.sectionflags	@""
	.align	4


	//----- nvinfo : EIATTR_CUDA_API_VERSION
	.align		4
        /*0000*/ 	.byte	0x04, 0x37
        /*0002*/ 	.short	(.L_7 - .L_6)
.L_6:
        /*0004*/ 	.word	0x00000082


	//----- nvinfo : EIATTR_KPARAM_INFO
	.align		4
.L_7:
        /*0008*/ 	.byte	0x04, 0x17
        /*000a*/ 	.short	(.L_9 - .L_8)
.L_8:
        /*000c*/ 	.word	0x00000000
        /*0010*/ 	.short	0x0002
        /*0012*/ 	.short	0x000c
        /*0014*/ 	.byte	0x00, 0xf0, 0x11, 0x00


	//----- nvinfo : EIATTR_KPARAM_INFO
	.align		4
.L_9:
        /*0018*/ 	.byte	0x04, 0x17
        /*001a*/ 	.short	(.L_11 - .L_10)
.L_10:
        /*001c*/ 	.word	0x00000000
        /*0020*/ 	.short	0x0001
        /*0022*/ 	.short	0x0008
        /*0024*/ 	.byte	0x00, 0xf0, 0x11, 0x00


	//----- nvinfo : EIATTR_KPARAM_INFO
	.align		4
.L_11:
        /*0028*/ 	.byte	0x04, 0x17
        /*002a*/ 	.short	(.L_13 - .L_12)
.L_12:
        /*002c*/ 	.word	0x00000000
        /*0030*/ 	.short	0x0000
        /*0032*/ 	.short	0x0000
        /*0034*/ 	.byte	0x00, 0xf5, 0x21, 0x00


	//----- nvinfo : EIATTR_SPARSE_MMA_MASK
	.align		4
.L_13:
        /*0038*/ 	.byte	0x03, 0x50
        /*003a*/ 	.short	0x0000


	//----- nvinfo : EIATTR_MAXREG_COUNT
	.align		4
        /*003c*/ 	.byte	0x03, 0x1b
        /*003e*/ 	.short	0x00ff


	//----- nvinfo : EIATTR_MERCURY_ISA_VERSION
	.align		4
        /*0040*/ 	.byte	0x03, 0x5f
        /*0042*/ 	.short	0x0101


	//----- nvinfo : EIATTR_VRC_CTA_INIT_COUNT
	.align		4
        /*0044*/ 	.byte	0x02, 0x4a
	.zero		1
	.zero		1


	//----- nvinfo : EIATTR_EXIT_INSTR_OFFSETS
	.align		4
        /*0048*/ 	.byte	0x04, 0x1c
        /*004a*/ 	.short	(.L_15 - .L_14)


	//   ....[0]....
.L_14:
        /*004c*/ 	.word	0x00000080


	//   ....[1]....
        /*0050*/ 	.word	0x00000130


	//   ....[2]....
        /*0054*/ 	.word	0x00000160


	//   ....[3]....
        /*0058*/ 	.word	0x000001d0


	//   ....[4]....
        /*005c*/ 	.word	0x00000200


	//----- nvinfo : EIATTR_CRS_STACK_SIZE
	.align		4
.L_15:
        /*0060*/ 	.byte	0x04, 0x1e
        /*0062*/ 	.short	(.L_17 - .L_16)
.L_16:
        /*0064*/ 	.word	0x00000000


	//----- nvinfo : EIATTR_CBANK_PARAM_SIZE
	.align		4
.L_17:
        /*0068*/ 	.byte	0x03, 0x19
        /*006a*/ 	.short	0x0010


	//----- nvinfo : EIATTR_PARAM_CBANK
	.align		4
        /*006c*/ 	.byte	0x04, 0x0a
        /*006e*/ 	.short	(.L_19 - .L_18)
	.align		4
.L_18:
        /*0070*/ 	.word	index@(.nv.constant0._Z14bitonic_kernelPjii)
        /*0074*/ 	.short	0x0380
        /*0076*/ 	.short	0x0010


	//----- nvinfo : EIATTR_SW_WAR
	.align		4
.L_19:
        /*0078*/ 	.byte	0x04, 0x36
        /*007a*/ 	.short	(.L_21 - .L_20)
.L_20:
        /*007c*/ 	.word	0x00000008
.L_21:


//--------------------- .nv.callgraph             --------------------------
	.section	.nv.callgraph,"",@"SHT_CUDA_CALLGRAPH"
	.align	4
	.sectionentsize	8
	.align		4
        /*0000*/ 	.word	0x00000000
	.align		4
        /*0004*/ 	.word	0xffffffff
	.align		4
        /*0008*/ 	.word	0x00000000
	.align		4
        /*000c*/ 	.word	0xfffffffe
	.align		4
        /*0010*/ 	.word	0x00000000
	.align		4
        /*0014*/ 	.word	0xfffffffd
	.align		4
        /*0018*/ 	.word	0x00000000
	.align		4
        /*001c*/ 	.word	0xfffffffc


//--------------------- .text._Z14bitonic_kernelPjii --------------------------
	.section	.text._Z14bitonic_kernelPjii,"ax",@progbits
	.align	128
        .global         _Z14bitonic_kernelPjii
        .type           _Z14bitonic_kernelPjii,@function
        .size           _Z14bitonic_kernelPjii,(.L_x_2 - _Z14bitonic_kernelPjii)
        .other          _Z14bitonic_kernelPjii,@"STO_CUDA_ENTRY STV_DEFAULT"
_Z14bitonic_kernelPjii:
.text._Z14bitonic_kernelPjii:
[----:B------:R-:W-:Y:S01]  /*0000*/  LDC R1, c[0x0][0x37c] ;  /* 0x0000df00ff017b82 */ /* 0x000fe20000000800 */
[----:B------:R-:W0:Y:S01]  /*0010*/  S2R R7, SR_TID.X ;  /* 0x0000000000077919 */ /* 0x000e220000002100 */
[----:B------:R-:W0:Y:S01]  /*0020*/  LDCU UR4, c[0x0][0x360] ;  /* 0x00006c00ff0477ac */ /* 0x000e220008000800 */
[----:B------:R-:W0:Y:S01]  /*0030*/  S2R R0, SR_CTAID.X ;  /* 0x0000000000007919 */ /* 0x000e220000002500 */
[----:B------:R-:W1:Y:S01]  /*0040*/  LDCU UR5, c[0x0][0x388] ;  /* 0x00007100ff0577ac */ /* 0x000e620008000800 */
[----:B0-----:R-:W-:-:S05]  /*0050*/  IMAD R7, R0, UR4, R7 ;  /* 0x0000000400077c24 */ /* 0x001fca000f8e0207 */
[----:B-1----:R-:W-:-:S04]  /*0060*/  LOP3.LUT R9, R7, UR5, RZ, 0x3c, !PT ;  /* 0x0000000507097c12 */ /* 0x002fc8000f8e3cff */
[----:B------:R-:W-:-:S13]  /*0070*/  ISETP.GT.AND P0, PT, R9, R7, PT ;  /* 0x000000070900720c */ /* 0x000fda0003f04270 */
[----:B------:R-:W-:Y:S05]  /*0080*/  @!P0 EXIT ;  /* 0x000000000000894d */ /* 0x000fea0003800000 */
[----:B------:R-:W0:Y:S02]  /*0090*/  LDCU UR4, c[0x0][0x38c] ;  /* 0x00007180ff0477ac */ /* 0x000e240008000800 */
[----:B0-----:R-:W-:Y:S01]  /*00a0*/  LOP3.LUT P0, RZ, R7, UR4, RZ, 0xc0, !PT ;  /* 0x0000000407ff7c12 */ /* 0x001fe2000f80c0ff */
[----:B------:R-:W0:-:S12]  /*00b0*/  LDCU.64 UR4, c[0x0][0x358] ;  /* 0x00006b00ff0477ac */ /* 0x000e180008000a00 */
[----:B------:R-:W-:Y:S05]  /*00c0*/  @P0 BRA `(.L_x_0) ;  /* 0x0000000000280947 */ /* 0x000fea0003800000 */
[----:B------:R-:W1:Y:S02]  /*00d0*/  LDC.64 R4, c[0x0][0x380] ;  /* 0x0000e000ff047b82 */ /* 0x000e640000000a00 */
[----:B-1----:R-:W-:-:S04]  /*00e0*/  IMAD.WIDE R2, R7, 0x4, R4 ;  /* 0x0000000407027825 */ /* 0x002fc800078e0204 */
[----:B------:R-:W-:Y:S01]  /*00f0*/  IMAD.WIDE R4, R9, 0x4, R4 ;  /* 0x0000000409047825 */ /* 0x000fe200078e0204 */
[----:B0-----:R-:W2:Y:S04]  /*0100*/  LDG.E R7, desc[UR4][R2.64] ;  /* 0x0000000402077981 */ /* 0x001ea8000c1e1900 */
[----:B------:R-:W2:Y:S02]  /*0110*/  LDG.E R0, desc[UR4][R4.64] ;  /* 0x0000000404007981 */ /* 0x000ea4000c1e1900 */
[----:B--2---:R-:W-:-:S13]  /*0120*/  ISETP.GT.U32.AND P0, PT, R7, R0, PT ;  /* 0x000000000700720c */ /* 0x004fda0003f04070 */
[----:B------:R-:W-:Y:S05]  /*0130*/  @!P0 EXIT ;  /* 0x000000000000894d */ /* 0x000fea0003800000 */
[----:B------:R-:W-:Y:S04]  /*0140*/  STG.E desc[UR4][R2.64], R0 ;  /* 0x0000000002007986 */ /* 0x000fe8000c101904 */
[----:B------:R-:W-:Y:S01]  /*0150*/  STG.E desc[UR4][R4.64], R7 ;  /* 0x0000000704007986 */ /* 0x000fe2000c101904 */
[----:B------:R-:W-:Y:S05]  /*0160*/  EXIT ;  /* 0x000000000000794d */ /* 0x000fea0003800000 */
.L_x_0:
[----:B------:R-:W1:Y:S02]  /*0170*/  LDC.64 R2, c[0x0][0x380] ;  /* 0x0000e000ff027b82 */ /* 0x000e640000000a00 */
[----:B-1----:R-:W-:-:S04]  /*0180*/  IMAD.WIDE R4, R7, 0x4, R2 ;  /* 0x0000000407047825 */ /* 0x002fc800078e0202 */
[----:B------:R-:W-:Y:S01]  /*0190*/  IMAD.WIDE R2, R9, 0x4, R2 ;  /* 0x0000000409027825 */ /* 0x000fe200078e0202 */
[----:B0-----:R-:W2:Y:S04]  /*01a0*/  LDG.E R7, desc[UR4][R4.64] ;  /* 0x0000000404077981 */ /* 0x001ea8000c1e1900 */
[----:B------:R-:W2:Y:S02]  /*01b0*/  LDG.E R0, desc[UR4][R2.64] ;  /* 0x0000000402007981 */ /* 0x000ea4000c1e1900 */
[----:B--2---:R-:W-:-:S13]  /*01c0*/  ISETP.GE.U32.AND P0, PT, R7, R0, PT ;  /* 0x000000000700720c */ /* 0x004fda0003f06070 */
[----:B------:R-:W-:Y:S05]  /*01d0*/  @P0 EXIT ;  /* 0x000000000000094d */ /* 0x000fea0003800000 */
[----:B------:R-:W-:Y:S04]  /*01e0*/  STG.E desc[UR4][R4.64], R0 ;  /* 0x0000000004007986 */ /* 0x000fe8000c101904 */
[----:B------:R-:W-:Y:S01]  /*01f0*/  STG.E desc[UR4][R2.64], R7 ;  /* 0x0000000702007986 */ /* 0x000fe2000c101904 */
[----:B------:R-:W-:Y:S05]  /*0200*/  EXIT ;  /* 0x000000000000794d */ /* 0x000fea0003800000 */
.L_x_1:
[----:B------:R-:W-:-:S00]  /*0210*/  BRA `(.L_x_1) ;  /* 0xfffffffc00fc7947 */ /* 0x000fc0000383ffff */
[----:B------:R-:W-:-:S00]  /*0220*/  NOP ;  /* 0x0000000000007918 */ /* 0x000fc00000000000 */
        /* <DEDUP_REMOVED lines=13> */
.L_x_2:


//--------------------- .nv.shared.reserved.0     --------------------------
	.section	.nv.shared.reserved.0,"aw",@nobits
	.weak		__nv_reservedSMEM_offset_0_alias
	.size		__nv_reservedSMEM_offset_0_alias, 0, 64
	.other		__nv_reservedSMEM_offset_0_alias,@"STO_CUDA_RESERVED_SHARED STV_DEFAULT"
__nv_reservedSMEM_offset_0_alias:
	.zero		0
	.zero		64


//--------------------- .nv.constant0._Z14bitonic_kernelPjii --------------------------
	.section	.nv.constant0._Z14bitonic_kernelPjii,"a",@progbits
	.sectionflags	@""
	.align	4
.nv.constant0._Z14bitonic_kernelPjii:
	.zero		912


//--------------------- SYMBOLS --------------------------

	.type		.nv.reservedSmem.offset0,@object
	.size		.nv.reservedSmem.offset0,0x4
